//
// Generated by NVIDIA NVVM Compiler
//
// Compiler Build ID: CL-36424714
// Cuda compilation tools, release 13.0, V13.0.88
// Based on NVVM 20.0.0
//

.version 9.0
.target sm_100
.address_size 64

	// .globl	_Z18compute_mandelbrotPh

.visible .entry _Z18compute_mandelbrotPh(
	.param .u64 .ptr .align 1 _Z18compute_mandelbrotPh_param_0
)
{
	.reg .pred 	%p<6>;
	.reg .b16 	%rs<5>;
	.reg .b32 	%r<20>;
	.reg .b64 	%rd<5>;
	.reg .b64 	%fd<25>;

	ld.param.u64 	%rd1, [_Z18compute_mandelbrotPh_param_0];
	mov.u32 	%r4, %ctaid.x;
	mov.u32 	%r5, %ntid.x;
	mov.u32 	%r6, %tid.x;
	mad.lo.s32 	%r1, %r4, %r5, %r6;
	setp.gt.s32 	%p1, %r1, 479999;
	@%p1 bra 	$L__BB0_6;
	mul.hi.s32 	%r7, %r1, 1374389535;
	shr.u32 	%r8, %r7, 31;
	shr.s32 	%r9, %r7, 8;
	add.s32 	%r10, %r9, %r8;
	mul.lo.s32 	%r11, %r10, 800;
	sub.s32 	%r12, %r1, %r11;
	add.s32 	%r13, %r12, -400;
	cvt.rn.f64.s32 	%fd13, %r13;
	mul.f64 	%fd14, %fd13, 0d400C000000000000;
	div.rn.f64 	%fd1, %fd14, 0d4089000000000000;
	add.s32 	%r14, %r10, -300;
	cvt.rn.f64.s32 	%fd15, %r14;
	add.f64 	%fd16, %fd15, %fd15;
	div.rn.f64 	%fd2, %fd16, 0d4082C00000000000;
	mul.f64 	%fd22, %fd1, %fd1;
	mul.f64 	%fd21, %fd2, %fd2;
	add.f64 	%fd17, %fd22, %fd21;
	setp.gtu.f64 	%p2, %fd17, 0d4010000000000000;
	mov.b16 	%rs4, 0;
	@%p2 bra 	$L__BB0_5;
	mov.b32 	%r19, 0;
	mov.f64 	%fd23, %fd2;
	mov.f64 	%fd24, %fd1;
$L__BB0_3:
	sub.f64 	%fd18, %fd22, %fd21;
	add.f64 	%fd9, %fd1, %fd18;
	add.f64 	%fd19, %fd24, %fd24;
	fma.rn.f64 	%fd23, %fd19, %fd23, %fd2;
	add.s32 	%r3, %r19, 1;
	mul.f64 	%fd22, %fd9, %fd9;
	mul.f64 	%fd21, %fd23, %fd23;
	add.f64 	%fd20, %fd22, %fd21;
	setp.le.f64 	%p3, %fd20, 0d4010000000000000;
	setp.lt.u32 	%p4, %r19, 999;
	and.pred  	%p5, %p3, %p4;
	mov.u32 	%r19, %r3;
	mov.f64 	%fd24, %fd9;
	@%p5 bra 	$L__BB0_3;
	mul.lo.s32 	%r16, %r3, 255;
	mul.hi.u32 	%r17, %r16, 274877907;
	shr.u32 	%r18, %r17, 6;
	cvt.u16.u32 	%rs4, %r18;
$L__BB0_5:
	cvt.s64.s32 	%rd2, %r1;
	cvta.to.global.u64 	%rd3, %rd1;
	add.s64 	%rd4, %rd3, %rd2;
	st.global.u8 	[%rd4], %rs4;
$L__BB0_6:
	ret;

}


// ===== COMPILED SASS (sm_100) =====

	.target	sm_100

	.elftype	@"ET_EXEC"


//--------------------- .note.nv.tkinfo           --------------------------
	.section	.note.nv.tkinfo,"",@"SHT_NOTE"
	.sectionflags	@"SHF_NOTE_NV_TKINFO"
	.tkinfo
        /*0018*/ 	.word	0x00000002
        /*0030*/ 	.string	""
        /*0030*/ 	.string	"ptxas"
        /*0030*/ 	.string	"Cuda compilation tools, release 13.0, V13.0.88"
        /*0030*/ 	.string	"Build cuda_13.0.r13.0/compiler.36424714_0"
        /*0030*/ 	.string	"-arch sm_100 -m 64 "



//--------------------- .note.nv.cuinfo           --------------------------
	.section	.note.nv.cuinfo,"",@"SHT_NOTE"
	.sectionflags	@"SHF_NOTE_NV_CUINFO"
        /*0018*/ 	.short	0x0002
        /*001a*/ 	.short	0x0064
        /*001c*/ 	.short	0x0082
	.zero		2


//--------------------- .nv.info                  --------------------------
	.section	.nv.info,"",@"SHT_CUDA_INFO"
	.align	4


	//----- nvinfo : EIATTR_REGCOUNT
	.align		4
        /*0000*/ 	.byte	0x04, 0x2f
        /*0002*/ 	.short	(.L_1 - .L_0)
	.align		4
.L_0:
        /*0004*/ 	.word	index@(_Z18compute_mandelbrotPh)
        /*0008*/ 	.word	0x0000001c


	//----- nvinfo : EIATTR_FRAME_SIZE
	.align		4
.L_1:
        /*000c*/ 	.byte	0x04, 0x11
        /*000e*/ 	.short	(.L_3 - .L_2)
	.align		4
.L_2:
        /*0010*/ 	.word	index@($__internal_0_$__cuda_sm20_div_rn_f64_full)
        /*0014*/ 	.word	0x00000000


	//----- nvinfo : EIATTR_FRAME_SIZE
	.align		4
.L_3:
        /*0018*/ 	.byte	0x04, 0x11
        /*001a*/ 	.short	(.L_5 - .L_4)
	.align		4
.L_4:
        /*001c*/ 	.word	index@(_Z18compute_mandelbrotPh)
        /*0020*/ 	.word	0x00000000


	//----- nvinfo : EIATTR_MIN_STACK_SIZE
	.align		4
.L_5:
        /*0024*/ 	.byte	0x04, 0x12
        /*0026*/ 	.short	(.L_7 - .L_6)
	.align		4
.L_6:
        /*0028*/ 	.word	index@(_Z18compute_mandelbrotPh)
        /*002c*/ 	.word	0x00000000
.L_7:


//--------------------- .nv.compat                --------------------------
	.section	.nv.compat,"",@"SHT_CUDA_COMPAT_INFO"
	.align	4
        /*0000*/ 	.byte	0x02, 0x09, 0x00, 0x00, 0x02, 0x02, 0x01, 0x00, 0x02, 0x05, 0x05, 0x00, 0x03, 0x07, 0x01, 0x01
        /*0010*/ 	.byte	0x02, 0x03, 0x00, 0x00, 0x02, 0x06, 0x01, 0x00, 0x04, 0x0b, 0x08, 0x00, 0x01, 0x00, 0x00, 0x00
        /*0020*/ 	.byte	0x00, 0x00, 0x00, 0x00


//--------------------- .nv.info._Z18compute_mandelbrotPh --------------------------
	.section	.nv.info._Z18compute_mandelbrotPh,"",@"SHT_CUDA_INFO"
	.sectionflags	@""
	.align	4


	//----- nvinfo : EIATTR_CUDA_API_VERSION
	.align		4
        /*0000*/ 	.byte	0x04, 0x37
        /*0002*/ 	.short	(.L_9 - .L_8)
.L_8:
        /*0004*/ 	.word	0x00000082


	//----- nvinfo : EIATTR_KPARAM_INFO
	.align		4
.L_9:
        /*0008*/ 	.byte	0x04, 0x17
        /*000a*/ 	.short	(.L_11 - .L_10)
.L_10:
        /*000c*/ 	.word	0x00000000
        /*0010*/ 	.short	0x0000
        /*0012*/ 	.short	0x0000
        /*0014*/ 	.byte	0x00, 0xf5, 0x21, 0x00


	//----- nvinfo : EIATTR_SPARSE_MMA_MASK
	.align		4
.L_11:
        /*0018*/ 	.byte	0x03, 0x50
        /*001a*/ 	.short	0x0000


	//----- nvinfo : EIATTR_MAXREG_COUNT
	.align		4
        /*001c*/ 	.byte	0x03, 0x1b
        /*001e*/ 	.short	0x00ff


	//----- nvinfo : EIATTR_MERCURY_ISA_VERSION
	.align		4
        /*0020*/ 	.byte	0x03, 0x5f
        /*0022*/ 	.short	0x0101


	//----- nvinfo : EIATTR_VRC_CTA_INIT_COUNT
	.align		4
        /*0024*/ 	.byte	0x02, 0x4a
	.zero		1
	.zero		1


	//----- nvinfo : EIATTR_EXIT_INSTR_OFFSETS
	.align		4
        /*0028*/ 	.byte	0x04, 0x1c
        /*002a*/ 	.short	(.L_13 - .L_12)


	//   ....[0]....
.L_12:
        /*002c*/ 	.word	0x00000060


	//   ....[1]....
        /*0030*/ 	.word	0x00000680


	//----- nvinfo : EIATTR_CRS_STACK_SIZE
	.align		4
.L_13:
        /*0034*/ 	.byte	0x04, 0x1e
        /*0036*/ 	.short	(.L_15 - .L_14)
.L_14:
        /*0038*/ 	.word	0x00000000


	//----- nvinfo : EIATTR_CBANK_PARAM_SIZE
	.align		4
.L_15:
        /*003c*/ 	.byte	0x03, 0x19
        /*003e*/ 	.short	0x0008


	//----- nvinfo : EIATTR_PARAM_CBANK
	.align		4
        /*0040*/ 	.byte	0x04, 0x0a
        /*0042*/ 	.short	(.L_17 - .L_16)
	.align		4
.L_16:
        /*0044*/ 	.word	index@(.nv.constant0._Z18compute_mandelbrotPh)
        /*0048*/ 	.short	0x0380
        /*004a*/ 	.short	0x0008


	//----- nvinfo : EIATTR_SW_WAR
	.align		4
.L_17:
        /*004c*/ 	.byte	0x04, 0x36
        /*004e*/ 	.short	(.L_19 - .L_18)
.L_18:
        /*0050*/ 	.word	0x00000008
.L_19:


//--------------------- .nv.callgraph             --------------------------
	.section	.nv.callgraph,"",@"SHT_CUDA_CALLGRAPH"
	.align	4
	.sectionentsize	8
	.align		4
        /*0000*/ 	.word	0x00000000
	.align		4
        /*0004*/ 	.word	0xffffffff
	.align		4
        /*0008*/ 	.word	0x00000000
	.align		4
        /*000c*/ 	.word	0xfffffffe
	.align		4
        /*0010*/ 	.word	0x00000000
	.align		4
        /*0014*/ 	.word	0xfffffffd
	.align		4
        /*0018*/ 	.word	0x00000000
	.align		4
        /*001c*/ 	.word	0xfffffffc


//--------------------- .text._Z18compute_mandelbrotPh --------------------------
	.section	.text._Z18compute_mandelbrotPh,"ax",@progbits
	.align	128
        .global         _Z18compute_mandelbrotPh
        .type           _Z18compute_mandelbrotPh,@function
        .size           _Z18compute_mandelbrotPh,(.L_x_14 - _Z18compute_mandelbrotPh)
        .other          _Z18compute_mandelbrotPh,@"STO_CUDA_ENTRY STV_DEFAULT"
_Z18compute_mandelbrotPh:
.text._Z18compute_mandelbrotPh:
[----:B------:R-:W-:Y:S01]  /*0000*/  LDC R1, c[0x0][0x37c] ;  /* 0x0000df00ff017b82 */ /* 0x000fe20000000800 */
[----:B------:R-:W0:Y:S07]  /*0010*/  S2R R3, SR_TID.X ;  /* 0x0000000000037919 */ /* 0x000e2e0000002100 */
[----:B------:R-:W0:Y:S08]  /*0020*/  S2UR UR4, SR_CTAID.X ;  /* 0x00000000000479c3 */ /* 0x000e300000002500 */
[----:B------:R-:W0:Y:S02]  /*0030*/  LDC R0, c[0x0][0x360] ;  /* 0x0000d800ff007b82 */ /* 0x000e240000000800 */
[----:B0-----:R-:W-:-:S05]  /*0040*/  IMAD R0, R0, UR4, R3 ;  /* 0x0000000400007c24 */ /* 0x001fca000f8e0203 */
[----:B------:R-:W-:-:S13]  /*0050*/  ISETP.GT.AND P0, PT, R0, 0x752ff, PT ;  /* 0x000752ff0000780c */ /* 0x000fda0003f04270 */
[----:B------:R-:W-:Y:S05]  /*0060*/  @P0 EXIT ;  /* 0x000000000000094d */ /* 0x000fea0003800000 */
[----:B------:R-:W0:Y:S01]  /*0070*/  MUFU.RCP64H R3, 800 ;  /* 0x4089000000037908 */ /* 0x000e220000001800 */
[----:B------:R-:W-:Y:S01]  /*0080*/  IMAD.MOV.U32 R6, RZ, RZ, 0x0 ;  /* 0x00000000ff067424 */ /* 0x000fe200078e00ff */
[----:B------:R-:W-:Y:S01]  /*0090*/  UMOV UR4, URZ ;  /* 0x000000ff00047c82 */ /* 0x000fe20008000000 */
[----:B------:R-:W-:Y:S01]  /*00a0*/  IMAD.MOV.U32 R7, RZ, RZ, 0x40890000 ;  /* 0x40890000ff077424 */ /* 0x000fe200078e00ff */
[----:B------:R-:W-:Y:S01]  /*00b0*/  BSSY.RECONVERGENT B0, `(.L_x_0) ;  /* 0x000001c000007945 */ /* 0x000fe20003800200 */
[----:B------:R-:W-:Y:S02]  /*00c0*/  IMAD.MOV.U32 R2, RZ, RZ, 0x1 ;  /* 0x00000001ff027424 */ /* 0x000fe400078e00ff */
[----:B------:R-:W-:-:S05]  /*00d0*/  IMAD.HI R13, R0, 0x51eb851f, RZ ;  /* 0x51eb851f000d7827 */ /* 0x000fca00078e02ff */
[----:B------:R-:W-:-:S04]  /*00e0*/  SHF.R.U32.HI R8, RZ, 0x1f, R13 ;  /* 0x0000001fff087819 */ /* 0x000fc8000001160d */
[----:B------:R-:W-:Y:S01]  /*00f0*/  LEA.HI.SX32 R13, R13, R8, 0x18 ;  /* 0x000000080d0d7211 */ /* 0x000fe200078fc2ff */
[----:B0-----:R-:W-:-:S04]  /*0100*/  DFMA R4, R2, -R6, 1 ;  /* 0x3ff000000204742b */ /* 0x001fc80000000806 */
[----:B------:R-:W-:-:S04]  /*0110*/  IMAD R8, R13, -0x320, R0 ;  /* 0xfffffce00d087824 */ /* 0x000fc800078e0200 */
[----:B------:R-:W-:Y:S01]  /*0120*/  DFMA R4, R4, R4, R4 ;  /* 0x000000040404722b */ /* 0x000fe20000000004 */
[----:B------:R-:W-:-:S07]  /*0130*/  VIADD R10, R8, 0xfffffe70 ;  /* 0xfffffe70080a7836 */ /* 0x000fce0000000000 */
[----:B------:R-:W-:Y:S01]  /*0140*/  DFMA R4, R2, R4, R2 ;  /* 0x000000040204722b */ /* 0x000fe20000000002 */
[----:B------:R-:W0:Y:S07]  /*0150*/  I2F.F64 R2, R10 ;  /* 0x0000000a00027312 */ /* 0x000e2e0000201c00 */
[----:B------:R-:W-:-:S08]  /*0160*/  DFMA R6, R4, -R6, 1 ;  /* 0x3ff000000406742b */ /* 0x000fd00000000806 */
[----:B------:R-:W-:Y:S02]  /*0170*/  DFMA R6, R4, R6, R4 ;  /* 0x000000060406722b */ /* 0x000fe40000000004 */
[----:B0-----:R-:W-:-:S08]  /*0180*/  DMUL R4, R2, 3.5 ;  /* 0x400c000002047828 */ /* 0x001fd00000000000 */
[----:B------:R-:W-:Y:S02]  /*0190*/  DMUL R2, R4, R6 ;  /* 0x0000000604027228 */ /* 0x000fe40000000000 */
[----:B------:R-:W-:-:S06]  /*01a0*/  FSETP.GEU.AND P1, PT, |R5|, 6.5827683646048100446e-37, PT ;  /* 0x036000000500780b */ /* 0x000fcc0003f2e200 */
[----:B------:R-:W-:-:S08]  /*01b0*/  DFMA R8, R2, -800, R4 ;  /* 0xc08900000208782b */ /* 0x000fd00000000004 */
[----:B------:R-:W-:-:S10]  /*01c0*/  DFMA R2, R6, R8, R2 ;  /* 0x000000080602722b */ /* 0x000fd40000000002 */
[----:B------:R-:W-:-:S05]  /*01d0*/  FFMA R6, RZ, 4.28125, R3 ;  /* 0x40890000ff067823 */ /* 0x000fca0000000003 */
[----:B------:R-:W-:-:S13]  /*01e0*/  FSETP.GT.AND P0, PT, |R6|, 1.469367938527859385e-39, PT ;  /* 0x001000000600780b */ /* 0x000fda0003f04200 */
[----:B------:R-:W-:Y:S05]  /*01f0*/  @P0 BRA P1, `(.L_x_1) ;  /* 0x00000000001c0947 */ /* 0x000fea0000800000 */
[----:B------:R-:W-:Y:S01]  /*0200*/  IMAD.MOV.U32 R6, RZ, RZ, R4 ;  /* 0x000000ffff067224 */ /* 0x000fe200078e0004 */
[----:B------:R-:W-:Y:S01]  /*0210*/  MOV R12, 0x250 ;  /* 0x00000250000c7802 */ /* 0x000fe20000000f00 */
[----:B------:R-:W-:Y:S02]  /*0220*/  IMAD.MOV.U32 R7, RZ, RZ, R5 ;  /* 0x000000ffff077224 */ /* 0x000fe400078e0005 */
[----:B------:R-:W-:-:S07]  /*0230*/  IMAD.MOV.U32 R11, RZ, RZ, 0x40890000 ;  /* 0x40890000ff0b7424 */ /* 0x000fce00078e00ff */
[----:B------:R-:W-:Y:S05]  /*0240*/  CALL.REL.NOINC `($__internal_0_$__cuda_sm20_div_rn_f64_full) ;  /* 0x0000000400107944 */ /* 0x000fea0003c00000 */
[----:B------:R-:W-:Y:S02]  /*0250*/  IMAD.MOV.U32 R2, RZ, RZ, R14 ;  /* 0x000000ffff027224 */ /* 0x000fe400078e000e */
[----:B------:R-:W-:-:S07]  /*0260*/  IMAD.MOV.U32 R3, RZ, RZ, R15 ;  /* 0x000000ffff037224 */ /* 0x000fce00078e000f */
.L_x_1:
[----:B------:R-:W-:Y:S05]  /*0270*/  BSYNC.RECONVERGENT B0 ;  /* 0x0000000000007941 */ /* 0x000fea0003800200 */
.L_x_0:
[----:B------:R-:W0:Y:S01]  /*0280*/  MUFU.RCP64H R7, 600 ;  /* 0x4082c00000077908 */ /* 0x000e220000001800 */
[----:B------:R-:W-:Y:S01]  /*0290*/  IMAD.MOV.U32 R10, RZ, RZ, 0x0 ;  /* 0x00000000ff0a7424 */ /* 0x000fe200078e00ff */
[----:B------:R-:W-:Y:S01]  /*02a0*/  BSSY.RECONVERGENT B0, `(.L_x_2) ;  /* 0x0000017000007945 */ /* 0x000fe20003800200 */
[----:B------:R-:W-:Y:S02]  /*02b0*/  IMAD.MOV.U32 R11, RZ, RZ, 0x4082c000 ;  /* 0x4082c000ff0b7424 */ /* 0x000fe400078e00ff */
[----:B------:R-:W-:Y:S02]  /*02c0*/  IMAD.MOV.U32 R6, RZ, RZ, 0x1 ;  /* 0x00000001ff067424 */ /* 0x000fe400078e00ff */
[----:B------:R-:W-:-:S04]  /*02d0*/  VIADD R13, R13, 0xfffffed4 ;  /* 0xfffffed40d0d7836 */ /* 0x000fc80000000000 */
[----:B0-----:R-:W-:-:S08]  /*02e0*/  DFMA R4, R6, -R10, 1 ;  /* 0x3ff000000604742b */ /* 0x001fd0000000080a */
[----:B------:R-:W-:Y:S02]  /*02f0*/  DFMA R8, R4, R4, R4 ;  /* 0x000000040408722b */ /* 0x000fe40000000004 */
[----:B------:R-:W0:Y:S06]  /*0300*/  I2F.F64 R4, R13 ;  /* 0x0000000d00047312 */ /* 0x000e2c0000201c00 */
[----:B------:R-:W-:-:S08]  /*0310*/  DFMA R8, R6, R8, R6 ;  /* 0x000000080608722b */ /* 0x000fd00000000006 */
[----:B------:R-:W-:Y:S02]  /*0320*/  DFMA R10, R8, -R10, 1 ;  /* 0x3ff00000080a742b */ /* 0x000fe4000000080a */
[----:B0-----:R-:W-:-:S06]  /*0330*/  DADD R6, R4, R4 ;  /* 0x0000000004067229 */ /* 0x001fcc0000000004 */
[----:B------:R-:W-:-:S04]  /*0340*/  DFMA R10, R8, R10, R8 ;  /* 0x0000000a080a722b */ /* 0x000fc80000000008 */
[----:B------:R-:W-:-:S04]  /*0350*/  FSETP.GEU.AND P1, PT, |R7|, 6.5827683646048100446e-37, PT ;  /* 0x036000000700780b */ /* 0x000fc80003f2e200 */
[----:B------:R-:W-:-:S08]  /*0360*/  DMUL R4, R6, R10 ;  /* 0x0000000a06047228 */ /* 0x000fd00000000000 */
[----:B------:R-:W-:-:S08]  /*0370*/  DFMA R8, R4, -600, R6 ;  /* 0xc082c0000408782b */ /* 0x000fd00000000006 */
[----:B------:R-:W-:-:S10]  /*0380*/  DFMA R4, R10, R8, R4 ;  /* 0x000000080a04722b */ /* 0x000fd40000000004 */
[----:B------:R-:W-:-:S05]  /*0390*/  FFMA R8, RZ, 4.0859375, R5 ;  /* 0x4082c000ff087823 */ /* 0x000fca0000000005 */
[----:B------:R-:W-:-:S13]  /*03a0*/  FSETP.GT.AND P0, PT, |R8|, 1.469367938527859385e-39, PT ;  /* 0x001000000800780b */ /* 0x000fda0003f04200 */
[----:B------:R-:W-:Y:S05]  /*03b0*/  @P0 BRA P1, `(.L_x_3) ;  /* 0x0000000000140947 */ /* 0x000fea0000800000 */
[----:B------:R-:W-:Y:S01]  /*03c0*/  IMAD.MOV.U32 R11, RZ, RZ, 0x4082c000 ;  /* 0x4082c000ff0b7424 */ /* 0x000fe200078e00ff */
[----:B------:R-:W-:-:S07]  /*03d0*/  MOV R12, 0x3f0 ;  /* 0x000003f0000c7802 */ /* 0x000fce0000000f00 */
[----:B------:R-:W-:Y:S05]  /*03e0*/  CALL.REL.NOINC `($__internal_0_$__cuda_sm20_div_rn_f64_full) ;  /* 0x0000000000a87944 */ /* 0x000fea0003c00000 */
[----:B------:R-:W-:Y:S02]  /*03f0*/  IMAD.MOV.U32 R4, RZ, RZ, R14 ;  /* 0x000000ffff047224 */ /* 0x000fe400078e000e */
[----:B------:R-:W-:-:S07]  /*0400*/  IMAD.MOV.U32 R5, RZ, RZ, R15 ;  /* 0x000000ffff057224 */ /* 0x000fce00078e000f */
.L_x_3:
[----:B------:R-:W-:Y:S05]  /*0410*/  BSYNC.RECONVERGENT B0 ;  /* 0x0000000000007941 */ /* 0x000fea0003800200 */
.L_x_2:
[----:B------:R-:W-:Y:S01]  /*0420*/  DMUL R6, R2, R2 ;  /* 0x0000000202067228 */ /* 0x000fe20000000000 */
[----:B------:R-:W0:Y:S01]  /*0430*/  LDCU.64 UR4, c[0x0][0x358] ;  /* 0x00006b00ff0477ac */ /* 0x000e220008000a00 */
[----:B------:R-:W-:Y:S01]  /*0440*/  DMUL R8, R4, R4 ;  /* 0x0000000404087228 */ /* 0x000fe20000000000 */
[----:B------:R-:W-:Y:S07]  /*0450*/  BSSY.RECONVERGENT B0, `(.L_x_4) ;  /* 0x000001e000007945 */ /* 0x000fee0003800200 */
[----:B------:R-:W-:-:S08]  /*0460*/  DADD R10, R6, R8 ;  /* 0x00000000060a7229 */ /* 0x000fd00000000008 */
[----:B------:R-:W-:Y:S02]  /*0470*/  DSETP.GTU.AND P0, PT, R10, 4, PT ;  /* 0x401000000a00742a */ /* 0x000fe40003f0c000 */
[----:B------:R-:W-:-:S12]  /*0480*/  PRMT R10, RZ, 0x7610, R10 ;  /* 0x00007610ff0a7816 */ /* 0x000fd8000000000a */
[----:B0-----:R-:W-:Y:S05]  /*0490*/  @P0 BRA `(.L_x_5) ;  /* 0x0000000000640947 */ /* 0x001fea0003800000 */
[----:B------:R-:W-:Y:S01]  /*04a0*/  BSSY.RECONVERGENT B1, `(.L_x_6) ;  /* 0x0000013000017945 */ /* 0x000fe20003800200 */
[----:B------:R-:W-:Y:S01]  /*04b0*/  MOV R14, RZ ;  /* 0x000000ff000e7202 */ /* 0x000fe20000000f00 */
[----:B------:R-:W-:Y:S02]  /*04c0*/  IMAD.MOV.U32 R10, RZ, RZ, R4 ;  /* 0x000000ffff0a7224 */ /* 0x000fe400078e0004 */
[----:B------:R-:W-:Y:S02]  /*04d0*/  IMAD.MOV.U32 R11, RZ, RZ, R5 ;  /* 0x000000ffff0b7224 */ /* 0x000fe400078e0005 */
[----:B------:R-:W-:Y:S02]  /*04e0*/  IMAD.MOV.U32 R12, RZ, RZ, R2 ;  /* 0x000000ffff0c7224 */ /* 0x000fe400078e0002 */
[----:B------:R-:W-:-:S07]  /*04f0*/  IMAD.MOV.U32 R13, RZ, RZ, R3 ;  /* 0x000000ffff0d7224 */ /* 0x000fce00078e0003 */
.L_x_7:
[----:B------:R-:W-:Y:S01]  /*0500*/  DADD R6, -R8, R6 ;  /* 0x0000000008067229 */ /* 0x000fe20000000106 */
[C---:B------:R-:W-:Y:S01]  /*0510*/  ISETP.GE.U32.AND P0, PT, R14.reuse, 0x3e7, PT ;  /* 0x000003e70e00780c */ /* 0x040fe20003f06070 */
[----:B------:R-:W-:Y:S01]  /*0520*/  DADD R8, R12, R12 ;  /* 0x000000000c087229 */ /* 0x000fe2000000000c */
[----:B------:R-:W-:-:S05]  /*0530*/  VIADD R15, R14, 0x1 ;  /* 0x000000010e0f7836 */ /* 0x000fca0000000000 */
[----:B------:R-:W-:Y:S02]  /*0540*/  DADD R12, R6, R2 ;  /* 0x00000000060c7229 */ /* 0x000fe40000000002 */
[----:B------:R-:W-:-:S06]  /*0550*/  DFMA R10, R8, R10, R4 ;  /* 0x0000000a080a722b */ /* 0x000fcc0000000004 */
[----:B------:R-:W-:Y:S02]  /*0560*/  DMUL R6, R12, R12 ;  /* 0x0000000c0c067228 */ /* 0x000fe40000000000 */
[----:B------:R-:W-:-:S08]  /*0570*/  DMUL R8, R10, R10 ;  /* 0x0000000a0a087228 */ /* 0x000fd00000000000 */
[----:B------:R-:W-:-:S08]  /*0580*/  DADD R16, R6, R8 ;  /* 0x0000000006107229 */ /* 0x000fd00000000008 */
[----:B------:R-:W-:Y:S01]  /*0590*/  DSETP.LE.AND P1, PT, R16, 4, PT ;  /* 0x401000001000742a */ /* 0x000fe20003f23000 */
[----:B------:R-:W-:Y:S02]  /*05a0*/  IMAD.MOV.U32 R17, RZ, RZ, R14 ;  /* 0x000000ffff117224 */ /* 0x000fe400078e000e */
[----:B------:R-:W-:-:S11]  /*05b0*/  IMAD.MOV.U32 R14, RZ, RZ, R15 ;  /* 0x000000ffff0e7224 */ /* 0x000fd600078e000f */
[----:B------:R-:W-:Y:S05]  /*05c0*/  @!P0 BRA P1, `(.L_x_7) ;  /* 0xfffffffc00cc8947 */ /* 0x000fea000083ffff */
[----:B------:R-:W-:Y:S05]  /*05d0*/  BSYNC.RECONVERGENT B1 ;  /* 0x0000000000017941 */ /* 0x000fea0003800200 */
.L_x_6:
[----:B------:R-:W-:-:S04]  /*05e0*/  IMAD.MOV.U32 R2, RZ, RZ, 0xff ;  /* 0x000000ffff027424 */ /* 0x000fc800078e00ff */
[----:B------:R-:W-:-:S04]  /*05f0*/  IMAD R2, R17, R2, 0xff ;  /* 0x000000ff11027424 */ /* 0x000fc800078e0202 */
[----:B------:R-:W-:-:S05]  /*0600*/  IMAD.HI.U32 R2, R2, 0x10624dd3, RZ ;  /* 0x10624dd302027827 */ /* 0x000fca00078e00ff */
[----:B------:R-:W-:-:S04]  /*0610*/  SHF.R.U32.HI R2, RZ, 0x6, R2 ;  /* 0x00000006ff027819 */ /* 0x000fc80000011602 */
[----:B------:R-:W-:-:S07]  /*0620*/  PRMT R10, R2, 0x7610, R10 ;  /* 0x00007610020a7816 */ /* 0x000fce000000000a */
.L_x_5:
[----:B------:R-:W-:Y:S05]  /*0630*/  BSYNC.RECONVERGENT B0 ;  /* 0x0000000000007941 */ /* 0x000fea0003800200 */
.L_x_4:
[----:B------:R-:W0:Y:S02]  /*0640*/  LDCU.64 UR6, c[0x0][0x380] ;  /* 0x00007000ff0677ac */ /* 0x000e240008000a00 */
[----:B0-----:R-:W-:-:S04]  /*0650*/  IADD3 R2, P0, PT, R0, UR6, RZ ;  /* 0x0000000600027c10 */ /* 0x001fc8000ff1e0ff */
[----:B------:R-:W-:-:S05]  /*0660*/  LEA.HI.X.SX32 R3, R0, UR7, 0x1, P0 ;  /* 0x0000000700037c11 */ /* 0x000fca00080f0eff */
[----:B------:R-:W-:Y:S01]  /*0670*/  STG.E.U8 desc[UR4][R2.64], R10 ;  /* 0x0000000a02007986 */ /* 0x000fe2000c101104 */
[----:B------:R-:W-:Y:S05]  /*0680*/  EXIT ;  /* 0x000000000000794d */ /* 0x000fea0003800000 */
        .weak           $__internal_0_$__cuda_sm20_div_rn_f64_full
        .type           $__internal_0_$__cuda_sm20_div_rn_f64_full,@function
        .size           $__internal_0_$__cuda_sm20_div_rn_f64_full,(.L_x_14 - $__internal_0_$__cuda_sm20_div_rn_f64_full)
$__internal_0_$__cuda_sm20_div_rn_f64_full:
[C---:B------:R-:W-:Y:S01]  /*0690*/  FSETP.GEU.AND P0, PT, |R11|.reuse, 1.469367938527859385e-39, PT ;  /* 0x001000000b00780b */ /* 0x040fe20003f0e200 */
[----:B------:R-:W-:Y:S01]  /*06a0*/  IMAD.U32 R10, RZ, RZ, UR4 ;  /* 0x00000004ff0a7e24 */ /* 0x000fe2000f8e00ff */
[----:B------:R-:W-:Y:S01]  /*06b0*/  LOP3.LUT R4, R11, 0x800fffff, RZ, 0xc0, !PT ;  /* 0x800fffff0b047812 */ /* 0x000fe200078ec0ff */
[----:B------:R-:W-:Y:S01]  /*06c0*/  IMAD.U32 R8, RZ, RZ, UR4 ;  /* 0x00000004ff087e24 */ /* 0x000fe2000f8e00ff */
[C---:B------:R-:W-:Y:S01]  /*06d0*/  FSETP.GEU.AND P2, PT, |R7|.reuse, 1.469367938527859385e-39, PT ;  /* 0x001000000700780b */ /* 0x040fe20003f4e200 */
[----:B------:R-:W-:Y:S01]  /*06e0*/  IMAD.MOV.U32 R16, RZ, RZ, 0x1 ;  /* 0x00000001ff107424 */ /* 0x000fe200078e00ff */
[----:B------:R-:W-:Y:S01]  /*06f0*/  LOP3.LUT R9, R4, 0x3ff00000, RZ, 0xfc, !PT ;  /* 0x3ff0000004097812 */ /* 0x000fe200078efcff */
[----:B------:R-:W-:Y:S01]  /*0700*/  BSSY.RECONVERGENT B1, `(.L_x_8) ;  /* 0x0000052000017945 */ /* 0x000fe20003800200 */
[----:B------:R-:W-:Y:S02]  /*0710*/  LOP3.LUT R15, R7, 0x7ff00000, RZ, 0xc0, !PT ;  /* 0x7ff00000070f7812 */ /* 0x000fe400078ec0ff */
[----:B------:R-:W-:-:S03]  /*0720*/  LOP3.LUT R20, R11, 0x7ff00000, RZ, 0xc0, !PT ;  /* 0x7ff000000b147812 */ /* 0x000fc600078ec0ff */
[----:B------:R-:W-:Y:S01]  /*0730*/  @!P0 DMUL R8, R10, 8.98846567431157953865e+307 ;  /* 0x7fe000000a088828 */ /* 0x000fe20000000000 */
[----:B------:R-:W-:-:S03]  /*0740*/  ISETP.GE.U32.AND P1, PT, R15, R20, PT ;  /* 0x000000140f00720c */ /* 0x000fc60003f26070 */
[----:B------:R-:W-:Y:S02]  /*0750*/  @!P2 LOP3.LUT R14, R11, 0x7ff00000, RZ, 0xc0, !PT ;  /* 0x7ff000000b0ea812 */ /* 0x000fe400078ec0ff */
[----:B------:R-:W0:Y:S02]  /*0760*/  MUFU.RCP64H R17, R9 ;  /* 0x0000000900117308 */ /* 0x000e240000001800 */
[----:B------:R-:W-:Y:S02]  /*0770*/  @!P2 ISETP.GE.U32.AND P3, PT, R15, R14, PT ;  /* 0x0000000e0f00a20c */ /* 0x000fe40003f66070 */
[----:B------:R-:W-:-:S04]  /*0780*/  MOV R14, 0x1ca00000 ;  /* 0x1ca00000000e7802 */ /* 0x000fc80000000f00 */
[----:B------:R-:W-:-:S04]  /*0790*/  @!P2 SEL R19, R14, 0x63400000, !P3 ;  /* 0x634000000e13a807 */ /* 0x000fc80005800000 */
[----:B------:R-:W-:-:S04]  /*07a0*/  @!P2 LOP3.LUT R22, R19, 0x80000000, R7, 0xf8, !PT ;  /* 0x800000001316a812 */ /* 0x000fc800078ef807 */
[----:B------:R-:W-:Y:S01]  /*07b0*/  @!P2 LOP3.LUT R23, R22, 0x100000, RZ, 0xfc, !PT ;  /* 0x001000001617a812 */ /* 0x000fe200078efcff */
[----:B0-----:R-:W-:Y:S01]  /*07c0*/  DFMA R4, R16, -R8, 1 ;  /* 0x3ff000001004742b */ /* 0x001fe20000000808 */
[----:B------:R-:W-:-:S07]  /*07d0*/  @!P2 IMAD.MOV.U32 R22, RZ, RZ, RZ ;  /* 0x000000ffff16a224 */ /* 0x000fce00078e00ff */
[----:B------:R-:W-:-:S08]  /*07e0*/  DFMA R4, R4, R4, R4 ;  /* 0x000000040404722b */ /* 0x000fd00000000004 */
[----:B------:R-:W-:Y:S01]  /*07f0*/  DFMA R16, R16, R4, R16 ;  /* 0x000000041010722b */ /* 0x000fe20000000010 */
[----:B------:R-:W-:Y:S01]  /*0800*/  SEL R5, R14, 0x63400000, !P1 ;  /* 0x634000000e057807 */ /* 0x000fe20004800000 */
[----:B------:R-:W-:-:S03]  /*0810*/  IMAD.MOV.U32 R4, RZ, RZ, R6 ;  /* 0x000000ffff047224 */ /* 0x000fc600078e0006 */
[----:B------:R-:W-:-:S03]  /*0820*/  LOP3.LUT R5, R5, 0x800fffff, R7, 0xf8, !PT ;  /* 0x800fffff05057812 */ /* 0x000fc600078ef807 */
[----:B------:R-:W-:-:S03]  /*0830*/  DFMA R18, R16, -R8, 1 ;  /* 0x3ff000001012742b */ /* 0x000fc60000000808 */
[----:B------:R-:W-:Y:S01]  /*0840*/  @!P2 DFMA R4, R4, 2, -R22 ;  /* 0x400000000404a82b */ /* 0x000fe20000000816 */
[----:B------:R-:W-:-:S04]  /*0850*/  IMAD.MOV.U32 R22, RZ, RZ, R15 ;  /* 0x000000ffff167224 */ /* 0x000fc800078e000f */
[----:B------:R-:W-:Y:S01]  /*0860*/  DFMA R16, R16, R18, R16 ;  /* 0x000000121010722b */ /* 0x000fe20000000010 */
[----:B------:R-:W-:Y:S01]  /*0870*/  IMAD.MOV.U32 R23, RZ, RZ, R20 ;  /* 0x000000ffff177224 */ /* 0x000fe200078e0014 */
[----:B------:R-:W-:-:S03]  /*0880*/  @!P0 LOP3.LUT R23, R9, 0x7ff00000, RZ, 0xc0, !PT ;  /* 0x7ff0000009178812 */ /* 0x000fc600078ec0ff */
[----:B------:R-:W-:Y:S02]  /*0890*/  @!P2 LOP3.LUT R22, R5, 0x7ff00000, RZ, 0xc0, !PT ;  /* 0x7ff000000516a812 */ /* 0x000fe400078ec0ff */
[----:B------:R-:W-:Y:S01]  /*08a0*/  VIADD R25, R23, 0xffffffff ;  /* 0xffffffff17197836 */ /* 0x000fe20000000000 */
[----:B------:R-:W-:Y:S02]  /*08b0*/  DMUL R18, R16, R4 ;  /* 0x0000000410127228 */ /* 0x000fe40000000000 */
[----:B------:R-:W-:-:S05]  /*08c0*/  VIADD R24, R22, 0xffffffff ;  /* 0xffffffff16187836 */ /* 0x000fca0000000000 */
[----:B------:R-:W-:Y:S01]  /*08d0*/  ISETP.GT.U32.AND P0, PT, R24, 0x7feffffe, PT ;  /* 0x7feffffe1800780c */ /* 0x000fe20003f04070 */
[----:B------:R-:W-:-:S03]  /*08e0*/  DFMA R20, R18, -R8, R4 ;  /* 0x800000081214722b */ /* 0x000fc60000000004 */
[----:B------:R-:W-:-:S05]  /*08f0*/  ISETP.GT.U32.OR P0, PT, R25, 0x7feffffe, P0 ;  /* 0x7feffffe1900780c */ /* 0x000fca0000704470 */
[----:B------:R-:W-:-:S08]  /*0900*/  DFMA R16, R16, R20, R18 ;  /* 0x000000141010722b */ /* 0x000fd00000000012 */
[----:B------:R-:W-:Y:S05]  /*0910*/  @P0 BRA `(.L_x_9) ;  /* 0x00000000006c0947 */ /* 0x000fea0003800000 */
[----:B------:R-:W-:-:S04]  /*0920*/  LOP3.LUT R18, R11, 0x7ff00000, RZ, 0xc0, !PT ;  /* 0x7ff000000b127812 */ /* 0x000fc800078ec0ff */
[CC--:B------:R-:W-:Y:S02]  /*0930*/  VIADDMNMX R6, R15.reuse, -R18.reuse, 0xb9600000, !PT ;  /* 0xb96000000f067446 */ /* 0x0c0fe40007800912 */
[----:B------:R-:W-:Y:S02]  /*0940*/  ISETP.GE.U32.AND P0, PT, R15, R18, PT ;  /* 0x000000120f00720c */ /* 0x000fe40003f06070 */
[----:B------:R-:W-:Y:S02]  /*0950*/  VIMNMX R6, PT, PT, R6, 0x46a00000, PT ;  /* 0x46a0000006067848 */ /* 0x000fe40003fe0100 */
[----:B------:R-:W-:-:S05]  /*0960*/  SEL R7, R14, 0x63400000, !P0 ;  /* 0x634000000e077807 */ /* 0x000fca0004000000 */
[----:B------:R-:W-:Y:S02]  /*0970*/  IMAD.IADD R18, R6, 0x1, -R7 ;  /* 0x0000000106127824 */ /* 0x000fe400078e0a07 */
[----:B------:R-:W-:Y:S02]  /*0980*/  IMAD.MOV.U32 R6, RZ, RZ, RZ ;  /* 0x000000ffff067224 */ /* 0x000fe400078e00ff */
[----:B------:R-:W-:-:S06]  /*0990*/  VIADD R7, R18, 0x7fe00000 ;  /* 0x7fe0000012077836 */ /* 0x000fcc0000000000 */
[----:B------:R-:W-:-:S10]  /*09a0*/  DMUL R14, R16, R6 ;  /* 0x00000006100e7228 */ /* 0x000fd40000000000 */
[----:B------:R-:W-:-:S13]  /*09b0*/  FSETP.GTU.AND P0, PT, |R15|, 1.469367938527859385e-39, PT ;  /* 0x001000000f00780b */ /* 0x000fda0003f0c200 */
[----:B------:R-:W-:Y:S05]  /*09c0*/  @P0 BRA `(.L_x_10) ;  /* 0x0000000000940947 */ /* 0x000fea0003800000 */
[----:B------:R-:W-:Y:S01]  /*09d0*/  DFMA R4, R16, -R8, R4 ;  /* 0x800000081004722b */ /* 0x000fe20000000004 */
[----:B------:R-:W-:-:S09]  /*09e0*/  IMAD.MOV.U32 R6, RZ, RZ, RZ ;  /* 0x000000ffff067224 */ /* 0x000fd200078e00ff */
[C---:B------:R-:W-:Y:S02]  /*09f0*/  FSETP.NEU.AND P0, PT, R5.reuse, RZ, PT ;  /* 0x000000ff0500720b */ /* 0x040fe40003f0d000 */
[----:B------:R-:W-:-:S04]  /*0a00*/  LOP3.LUT R11, R5, 0x80000000, R11, 0x48, !PT ;  /* 0x80000000050b7812 */ /* 0x000fc800078e480b */
[----:B------:R-:W-:-:S07]  /*0a10*/  LOP3.LUT R7, R11, R7, RZ, 0xfc, !PT ;  /* 0x000000070b077212 */ /* 0x000fce00078efcff */
[----:B------:R-:W-:Y:S05]  /*0a20*/  @!P0 BRA `(.L_x_10) ;  /* 0x00000000007c8947 */ /* 0x000fea0003800000 */
[----:B------:R-:W-:Y:S01]  /*0a30*/  IMAD.MOV R5, RZ, RZ, -R18 ;  /* 0x000000ffff057224 */ /* 0x000fe200078e0a12 */
[----:B------:R-:W-:Y:S01]  /*0a40*/  MOV R4, RZ ;  /* 0x000000ff00047202 */ /* 0x000fe20000000f00 */
[----:B------:R-:W-:-:S05]  /*0a50*/  DMUL.RP R6, R16, R6 ;  /* 0x0000000610067228 */ /* 0x000fca0000008000 */
[----:B------:R-:W-:-:S05]  /*0a60*/  DFMA R4, R14, -R4, R16 ;  /* 0x800000040e04722b */ /* 0x000fca0000000010 */
[----:B------:R-:W-:Y:S02]  /*0a70*/  LOP3.LUT R11, R7, R11, RZ, 0x3c, !PT ;  /* 0x0000000b070b7212 */ /* 0x000fe400078e3cff */
[----:B------:R-:W-:-:S04]  /*0a80*/  IADD3 R4, PT, PT, -R18, -0x43300000, RZ ;  /* 0xbcd0000012047810 */ /* 0x000fc80007ffe1ff */
[----:B------:R-:W-:-:S04]  /*0a90*/  FSETP.NEU.AND P0, PT, |R5|, R4, PT ;  /* 0x000000040500720b */ /* 0x000fc80003f0d200 */
[----:B------:R-:W-:Y:S02]  /*0aa0*/  FSEL R14, R6, R14, !P0 ;  /* 0x0000000e060e7208 */ /* 0x000fe40004000000 */
[----:B------:R-:W-:Y:S01]  /*0ab0*/  FSEL R15, R11, R15, !P0 ;  /* 0x0000000f0b0f7208 */ /* 0x000fe20004000000 */
[----:B------:R-:W-:Y:S06]  /*0ac0*/  BRA `(.L_x_10) ;  /* 0x0000000000547947 */ /* 0x000fec0003800000 */
.L_x_9:
[----:B------:R-:W-:-:S14]  /*0ad0*/  DSETP.NAN.AND P0, PT, R6, R6, PT ;  /* 0x000000060600722a */ /* 0x000fdc0003f08000 */
[----:B------:R-:W-:Y:S05]  /*0ae0*/  @P0 BRA `(.L_x_11) ;  /* 0x0000000000440947 */ /* 0x000fea0003800000 */
[----:B------:R-:W-:-:S14]  /*0af0*/  DSETP.NAN.AND P0, PT, R10, R10, PT ;  /* 0x0000000a0a00722a */ /* 0x000fdc0003f08000 */
[----:B------:R-:W-:Y:S05]  /*0b00*/  @P0 BRA `(.L_x_12) ;  /* 0x0000000000300947 */ /* 0x000fea0003800000 */
[----:B------:R-:W-:Y:S01]  /*0b10*/  ISETP.NE.AND P0, PT, R22, R23, PT ;  /* 0x000000171600720c */ /* 0x000fe20003f05270 */
[----:B------:R-:W-:Y:S02]  /*0b20*/  IMAD.MOV.U32 R14, RZ, RZ, 0x0 ;  /* 0x00000000ff0e7424 */ /* 0x000fe400078e00ff */
[----:B------:R-:W-:-:S10]  /*0b30*/  IMAD.MOV.U32 R15, RZ, RZ, -0x80000 ;  /* 0xfff80000ff0f7424 */ /* 0x000fd400078e00ff */
[----:B------:R-:W-:Y:S05]  /*0b40*/  @!P0 BRA `(.L_x_10) ;  /* 0x0000000000348947 */ /* 0x000fea0003800000 */
[----:B------:R-:W-:Y:S02]  /*0b50*/  ISETP.NE.AND P0, PT, R22, 0x7ff00000, PT ;  /* 0x7ff000001600780c */ /* 0x000fe40003f05270 */
[----:B------:R-:W-:Y:S02]  /*0b60*/  LOP3.LUT R15, R7, 0x80000000, R11, 0x48, !PT ;  /* 0x80000000070f7812 */ /* 0x000fe400078e480b */
[----:B------:R-:W-:-:S13]  /*0b70*/  ISETP.EQ.OR P0, PT, R23, RZ, !P0 ;  /* 0x000000ff1700720c */ /* 0x000fda0004702670 */
[----:B------:R-:W-:Y:S01]  /*0b80*/  @P0 LOP3.LUT R4, R15, 0x7ff00000, RZ, 0xfc, !PT ;  /* 0x7ff000000f040812 */ /* 0x000fe200078efcff */
[----:B------:R-:W-:Y:S02]  /*0b90*/  @!P0 IMAD.MOV.U32 R14, RZ, RZ, RZ ;  /* 0x000000ffff0e8224 */ /* 0x000fe400078e00ff */
[----:B------:R-:W-:Y:S02]  /*0ba0*/  @P0 IMAD.MOV.U32 R14, RZ, RZ, RZ ;  /* 0x000000ffff0e0224 */ /* 0x000fe400078e00ff */
[----:B------:R-:W-:Y:S01]  /*0bb0*/  @P0 IMAD.MOV.U32 R15, RZ, RZ, R4 ;  /* 0x000000ffff0f0224 */ /* 0x000fe200078e0004 */
[----:B------:R-:W-:Y:S06]  /*0bc0*/  BRA `(.L_x_10) ;  /* 0x0000000000147947 */ /* 0x000fec0003800000 */
.L_x_12:
[----:B------:R-:W-:Y:S01]  /*0bd0*/  LOP3.LUT R15, R11, 0x80000, RZ, 0xfc, !PT ;  /* 0x000800000b0f7812 */ /* 0x000fe200078efcff */
[----:B------:R-:W-:Y:S01]  /*0be0*/  IMAD.MOV.U32 R14, RZ, RZ, R10 ;  /* 0x000000ffff0e7224 */ /* 0x000fe200078e000a */
[----:B------:R-:W-:Y:S06]  /*0bf0*/  BRA `(.L_x_10) ;  /* 0x0000000000087947 */ /* 0x000fec0003800000 */
.L_x_11:
[----:B------:R-:W-:Y:S01]  /*0c00*/  LOP3.LUT R15, R7, 0x80000, RZ, 0xfc, !PT ;  /* 0x00080000070f7812 */ /* 0x000fe200078efcff */
[----:B------:R-:W-:-:S07]  /*0c10*/  IMAD.MOV.U32 R14, RZ, RZ, R6 ;  /* 0x000000ffff0e7224 */ /* 0x000fce00078e0006 */
.L_x_10:
[----:B------:R-:W-:Y:S05]  /*0c20*/  BSYNC.RECONVERGENT B1 ;  /* 0x0000000000017941 */ /* 0x000fea0003800200 */
.L_x_8:
[----:B------:R-:W-:Y:S02]  /*0c30*/  IMAD.MOV.U32 R4, RZ, RZ, R12 ;  /* 0x000000ffff047224 */ /* 0x000fe400078e000c */
[----:B------:R-:W-:-:S04]  /*0c40*/  IMAD.MOV.U32 R5, RZ, RZ, 0x0 ;  /* 0x00000000ff057424 */ /* 0x000fc800078e00ff */
[----:B------:R-:W-:Y:S05]  /*0c50*/  RET.REL.NODEC R4 `(_Z18compute_mandelbrotPh) ;  /* 0xfffffff004e87950 */ /* 0x000fea0003c3ffff */
.L_x_13:
[----:B------:R-:W-:-:S00]  /*0c60*/  BRA `(.L_x_13) ;  /* 0xfffffffc00fc7947 */ /* 0x000fc0000383ffff */
[----:B------:R-:W-:-:S00]  /*0c70*/  NOP ;  /* 0x0000000000007918 */ /* 0x000fc00000000000 */
        /* <DEDUP_REMOVED lines=8> */
.L_x_14:


//--------------------- .nv.shared.reserved.0     --------------------------
	.section	.nv.shared.reserved.0,"aw",@nobits
	.weak		__nv_reservedSMEM_offset_0_alias
	.size		__nv_reservedSMEM_offset_0_alias, 0, 64
	.other		__nv_reservedSMEM_offset_0_alias,@"STO_CUDA_RESERVED_SHARED STV_DEFAULT"
__nv_reservedSMEM_offset_0_alias:
	.zero		0
	.zero		64


//--------------------- .nv.constant0._Z18compute_mandelbrotPh --------------------------
	.section	.nv.constant0._Z18compute_mandelbrotPh,"a",@progbits
	.sectionflags	@""
	.align	4
.nv.constant0._Z18compute_mandelbrotPh:
	.zero		904


//--------------------- SYMBOLS --------------------------

	.type		.nv.reservedSmem.offset0,@object
	.size		.nv.reservedSmem.offset0,0x4
